//
// Generated by NVIDIA NVVM Compiler
//
// Compiler Build ID: CL-36424714
// Cuda compilation tools, release 13.0, V13.0.88
// Based on NVVM 20.0.0
//

.version 9.0
.target sm_100
.address_size 64

	// .globl	_Z13staticReversePiS_i
.extern .shared .align 16 .b8 s[];

.visible .entry _Z13staticReversePiS_i(
	.param .u64 .ptr .align 1 _Z13staticReversePiS_i_param_0,
	.param .u64 .ptr .align 1 _Z13staticReversePiS_i_param_1,
	.param .u32 _Z13staticReversePiS_i_param_2
)
{
	.reg .b32 	%r<6>;
	.reg .b64 	%rd<9>;

	ld.param.u64 	%rd1, [_Z13staticReversePiS_i_param_0];
	ld.param.u64 	%rd2, [_Z13staticReversePiS_i_param_1];
	ld.param.u32 	%r1, [_Z13staticReversePiS_i_param_2];
	cvta.to.global.u64 	%rd3, %rd2;
	cvta.to.global.u64 	%rd4, %rd1;
	mov.u32 	%r2, %tid.x;
	not.b32 	%r3, %r2;
	add.s32 	%r4, %r1, %r3;
	mul.wide.s32 	%rd5, %r4, 4;
	add.s64 	%rd6, %rd4, %rd5;
	ld.global.u32 	%r5, [%rd6];
	mul.wide.u32 	%rd7, %r2, 4;
	add.s64 	%rd8, %rd3, %rd7;
	st.global.u32 	[%rd8], %r5;
	bar.sync 	0;
	ret;

}
	// .globl	_Z14dynamicReversePii
.visible .entry _Z14dynamicReversePii(
	.param .u64 .ptr .align 1 _Z14dynamicReversePii_param_0,
	.param .u32 _Z14dynamicReversePii_param_1
)
{
	.reg .b32 	%r<12>;
	.reg .b64 	%rd<5>;

	ld.param.u64 	%rd1, [_Z14dynamicReversePii_param_0];
	ld.param.u32 	%r1, [_Z14dynamicReversePii_param_1];
	cvta.to.global.u64 	%rd2, %rd1;
	mov.u32 	%r2, %tid.x;
	not.b32 	%r3, %r2;
	add.s32 	%r4, %r1, %r3;
	mul.wide.u32 	%rd3, %r2, 4;
	add.s64 	%rd4, %rd2, %rd3;
	ld.global.u32 	%r5, [%rd4];
	shl.b32 	%r6, %r2, 2;
	mov.u32 	%r7, s;
	add.s32 	%r8, %r7, %r6;
	st.shared.u32 	[%r8], %r5;
	bar.sync 	0;
	shl.b32 	%r9, %r4, 2;
	add.s32 	%r10, %r7, %r9;
	ld.shared.u32 	%r11, [%r10];
	st.global.u32 	[%rd4], %r11;
	ret;

}


// ===== COMPILED SASS (sm_100) =====

	.target	sm_100

	.elftype	@"ET_EXEC"


//--------------------- .note.nv.tkinfo           --------------------------
	.section	.note.nv.tkinfo,"",@"SHT_NOTE"
	.sectionflags	@"SHF_NOTE_NV_TKINFO"
	.tkinfo
        /*0018*/ 	.word	0x00000002
        /*0030*/ 	.string	""
        /*0030*/ 	.string	"ptxas"
        /*0030*/ 	.string	"Cuda compilation tools, release 13.0, V13.0.88"
        /*0030*/ 	.string	"Build cuda_13.0.r13.0/compiler.36424714_0"
        /*0030*/ 	.string	"-arch sm_100 -m 64 "



//--------------------- .note.nv.cuinfo           --------------------------
	.section	.note.nv.cuinfo,"",@"SHT_NOTE"
	.sectionflags	@"SHF_NOTE_NV_CUINFO"
        /*0018*/ 	.short	0x0002
        /*001a*/ 	.short	0x0064
        /*001c*/ 	.short	0x0082
	.zero		2


//--------------------- .nv.info                  --------------------------
	.section	.nv.info,"",@"SHT_CUDA_INFO"
	.align	4


	//----- nvinfo : EIATTR_REGCOUNT
	.align		4
        /*0000*/ 	.byte	0x04, 0x2f
        /*0002*/ 	.short	(.L_1 - .L_0)
	.align		4
.L_0:
        /*0004*/ 	.word	index@(_Z13staticReversePiS_i)
        /*0008*/ 	.word	0x0000000a


	//----- nvinfo : EIATTR_FRAME_SIZE
	.align		4
.L_1:
        /*000c*/ 	.byte	0x04, 0x11
        /*000e*/ 	.short	(.L_3 - .L_2)
	.align		4
.L_2:
        /*0010*/ 	.word	index@(_Z13staticReversePiS_i)
        /*0014*/ 	.word	0x00000000


	//----- nvinfo : EIATTR_REGCOUNT
	.align		4
.L_3:
        /*0018*/ 	.byte	0x04, 0x2f
        /*001a*/ 	.short	(.L_5 - .L_4)
	.align		4
.L_4:
        /*001c*/ 	.word	index@(_Z14dynamicReversePii)
        /*0020*/ 	.word	0x0000000a


	//----- nvinfo : EIATTR_FRAME_SIZE
	.align		4
.L_5:
        /*0024*/ 	.byte	0x04, 0x11
        /*0026*/ 	.short	(.L_7 - .L_6)
	.align		4
.L_6:
        /*0028*/ 	.word	index@(_Z14dynamicReversePii)
        /*002c*/ 	.word	0x00000000


	//----- nvinfo : EIATTR_MIN_STACK_SIZE
	.align		4
.L_7:
        /*0030*/ 	.byte	0x04, 0x12
        /*0032*/ 	.short	(.L_9 - .L_8)
	.align		4
.L_8:
        /*0034*/ 	.word	index@(_Z14dynamicReversePii)
        /*0038*/ 	.word	0x00000000


	//----- nvinfo : EIATTR_MIN_STACK_SIZE
	.align		4
.L_9:
        /*003c*/ 	.byte	0x04, 0x12
        /*003e*/ 	.short	(.L_11 - .L_10)
	.align		4
.L_10:
        /*0040*/ 	.word	index@(_Z13staticReversePiS_i)
        /*0044*/ 	.word	0x00000000
.L_11:


//--------------------- .nv.compat                --------------------------
	.section	.nv.compat,"",@"SHT_CUDA_COMPAT_INFO"
	.align	4
        /*0000*/ 	.byte	0x02, 0x09, 0x00, 0x00, 0x02, 0x02, 0x01, 0x00, 0x02, 0x05, 0x05, 0x00, 0x03, 0x07, 0x01, 0x01
        /*0010*/ 	.byte	0x02, 0x03, 0x00, 0x00, 0x02, 0x06, 0x01, 0x00, 0x04, 0x0b, 0x08, 0x00, 0x09, 0x00, 0x00, 0x00
        /*0020*/ 	.byte	0x00, 0x00, 0x00, 0x00


//--------------------- .nv.info._Z14dynamicReversePii --------------------------
	.section	.nv.info._Z14dynamicReversePii,"",@"SHT_CUDA_INFO"
	.sectionflags	@""
	.align	4


	//----- nvinfo : EIATTR_CUDA_API_VERSION
	.align		4
        /*0000*/ 	.byte	0x04, 0x37
        /*0002*/ 	.short	(.L_13 - .L_12)
.L_12:
        /*0004*/ 	.word	0x00000082


	//----- nvinfo : EIATTR_KPARAM_INFO
	.align		4
.L_13:
        /*0008*/ 	.byte	0x04, 0x17
        /*000a*/ 	.short	(.L_15 - .L_14)
.L_14:
        /*000c*/ 	.word	0x00000000
        /*0010*/ 	.short	0x0001
        /*0012*/ 	.short	0x0008
        /*0014*/ 	.byte	0x00, 0xf0, 0x11, 0x00


	//----- nvinfo : EIATTR_KPARAM_INFO
	.align		4
.L_15:
        /*0018*/ 	.byte	0x04, 0x17
        /*001a*/ 	.short	(.L_17 - .L_16)
.L_16:
        /*001c*/ 	.word	0x00000000
        /*0020*/ 	.short	0x0000
        /*0022*/ 	.short	0x0000
        /*0024*/ 	.byte	0x00, 0xf5, 0x21, 0x00


	//----- nvinfo : EIATTR_SPARSE_MMA_MASK
	.align		4
.L_17:
        /*0028*/ 	.byte	0x03, 0x50
        /*002a*/ 	.short	0x0000


	//----- nvinfo : EIATTR_MAXREG_COUNT
	.align		4
        /*002c*/ 	.byte	0x03, 0x1b
        /*002e*/ 	.short	0x00ff


	//----- nvinfo : EIATTR_NUM_BARRIERS
	.align		4
        /*0030*/ 	.byte	0x02, 0x4c
        /*0032*/ 	.byte	0x01
	.zero		1


	//----- nvinfo : EIATTR_MERCURY_ISA_VERSION
	.align		4
        /*0034*/ 	.byte	0x03, 0x5f
        /*0036*/ 	.short	0x0101


	//----- nvinfo : EIATTR_VRC_CTA_INIT_COUNT
	.align		4
        /*0038*/ 	.byte	0x02, 0x4a
	.zero		1
	.zero		1


	//----- nvinfo : EIATTR_EXIT_INSTR_OFFSETS
	.align		4
        /*003c*/ 	.byte	0x04, 0x1c
        /*003e*/ 	.short	(.L_19 - .L_18)


	//   ....[0]....
.L_18:
        /*0040*/ 	.word	0x00000120


	//----- nvinfo : EIATTR_CBANK_PARAM_SIZE
	.align		4
.L_19:
        /*0044*/ 	.byte	0x03, 0x19
        /*0046*/ 	.short	0x000c


	//----- nvinfo : EIATTR_PARAM_CBANK
	.align		4
        /*0048*/ 	.byte	0x04, 0x0a
        /*004a*/ 	.short	(.L_21 - .L_20)
	.align		4
.L_20:
        /*004c*/ 	.word	index@(.nv.constant0._Z14dynamicReversePii)
        /*0050*/ 	.short	0x0380
        /*0052*/ 	.short	0x000c


	//----- nvinfo : EIATTR_SW_WAR
	.align		4
.L_21:
        /*0054*/ 	.byte	0x04, 0x36
        /*0056*/ 	.short	(.L_23 - .L_22)
.L_22:
        /*0058*/ 	.word	0x00000008
.L_23:


//--------------------- .nv.info._Z13staticReversePiS_i --------------------------
	.section	.nv.info._Z13staticReversePiS_i,"",@"SHT_CUDA_INFO"
	.sectionflags	@""
	.align	4


	//----- nvinfo : EIATTR_CUDA_API_VERSION
	.align		4
        /*0000*/ 	.byte	0x04, 0x37
        /*0002*/ 	.short	(.L_25 - .L_24)
.L_24:
        /*0004*/ 	.word	0x00000082


	//----- nvinfo : EIATTR_KPARAM_INFO
	.align		4
.L_25:
        /*0008*/ 	.byte	0x04, 0x17
        /*000a*/ 	.short	(.L_27 - .L_26)
.L_26:
        /*000c*/ 	.word	0x00000000
        /*0010*/ 	.short	0x0002
        /*0012*/ 	.short	0x0010
        /*0014*/ 	.byte	0x00, 0xf0, 0x11, 0x00


	//----- nvinfo : EIATTR_KPARAM_INFO
	.align		4
.L_27:
        /*0018*/ 	.byte	0x04, 0x17
        /*001a*/ 	.short	(.L_29 - .L_28)
.L_28:
        /*001c*/ 	.word	0x00000000
        /*0020*/ 	.short	0x0001
        /*0022*/ 	.short	0x0008
        /*0024*/ 	.byte	0x00, 0xf5, 0x21, 0x00


	//----- nvinfo : EIATTR_KPARAM_INFO
	.align		4
.L_29:
        /*0028*/ 	.byte	0x04, 0x17
        /*002a*/ 	.short	(.L_31 - .L_30)
.L_30:
        /*002c*/ 	.word	0x00000000
        /*0030*/ 	.short	0x0000
        /*0032*/ 	.short	0x0000
        /*0034*/ 	.byte	0x00, 0xf5, 0x21, 0x00


	//----- nvinfo : EIATTR_SPARSE_MMA_MASK
	.align		4
.L_31:
        /*0038*/ 	.byte	0x03, 0x50
        /*003a*/ 	.short	0x0000


	//----- nvinfo : EIATTR_MAXREG_COUNT
	.align		4
        /*003c*/ 	.byte	0x03, 0x1b
        /*003e*/ 	.short	0x00ff


	//----- nvinfo : EIATTR_NUM_BARRIERS
	.align		4
        /*0040*/ 	.byte	0x02, 0x4c
        /*0042*/ 	.byte	0x01
	.zero		1


	//----- nvinfo : EIATTR_MERCURY_ISA_VERSION
	.align		4
        /*0044*/ 	.byte	0x03, 0x5f
        /*0046*/ 	.short	0x0101


	//----- nvinfo : EIATTR_VRC_CTA_INIT_COUNT
	.align		4
        /*0048*/ 	.byte	0x02, 0x4a
	.zero		1
	.zero		1


	//----- nvinfo : EIATTR_EXIT_INSTR_OFFSETS
	.align		4
        /*004c*/ 	.byte	0x04, 0x1c
        /*004e*/ 	.short	(.L_33 - .L_32)


	//   ....[0]....
.L_32:
        /*0050*/ 	.word	0x000000d0


	//----- nvinfo : EIATTR_CBANK_PARAM_SIZE
	.align		4
.L_33:
        /*0054*/ 	.byte	0x03, 0x19
        /*0056*/ 	.short	0x0014


	//----- nvinfo : EIATTR_PARAM_CBANK
	.align		4
        /*0058*/ 	.byte	0x04, 0x0a
        /*005a*/ 	.short	(.L_35 - .L_34)
	.align		4
.L_34:
        /*005c*/ 	.word	index@(.nv.constant0._Z13staticReversePiS_i)
        /*0060*/ 	.short	0x0380
        /*0062*/ 	.short	0x0014


	//----- nvinfo : EIATTR_SW_WAR
	.align		4
.L_35:
        /*0064*/ 	.byte	0x04, 0x36
        /*0066*/ 	.short	(.L_37 - .L_36)
.L_36:
        /*0068*/ 	.word	0x00000008
.L_37:


//--------------------- .nv.callgraph             --------------------------
	.section	.nv.callgraph,"",@"SHT_CUDA_CALLGRAPH"
	.align	4
	.sectionentsize	8
	.align		4
        /*0000*/ 	.word	0x00000000
	.align		4
        /*0004*/ 	.word	0xffffffff
	.align		4
        /*0008*/ 	.word	0x00000000
	.align		4
        /*000c*/ 	.word	0xfffffffe
	.align		4
        /*0010*/ 	.word	0x00000000
	.align		4
        /*0014*/ 	.word	0xfffffffd
	.align		4
        /*0018*/ 	.word	0x00000000
	.align		4
        /*001c*/ 	.word	0xfffffffc


//--------------------- .text._Z14dynamicReversePii --------------------------
	.section	.text._Z14dynamicReversePii,"ax",@progbits
	.align	128
        .global         _Z14dynamicReversePii
        .type           _Z14dynamicReversePii,@function
        .size           _Z14dynamicReversePii,(.L_x_2 - _Z14dynamicReversePii)
        .other          _Z14dynamicReversePii,@"STO_CUDA_ENTRY STV_DEFAULT"
_Z14dynamicReversePii:
.text._Z14dynamicReversePii:
[----:B------:R-:W-:Y:S01]  /*0000*/  LDC R1, c[0x0][0x37c] ;  /* 0x0000df00ff017b82 */ /* 0x000fe20000000800 */
[----:B------:R-:W0:Y:S07]  /*0010*/  S2R R5, SR_TID.X ;  /* 0x0000000000057919 */ /* 0x000e2e0000002100 */
[----:B------:R-:W0:Y:S01]  /*0020*/  LDC.64 R2, c[0x0][0x380] ;  /* 0x0000e000ff027b82 */ /* 0x000e220000000a00 */
[----:B------:R-:W1:Y:S01]  /*0030*/  LDCU.64 UR6, c[0x0][0x358] ;  /* 0x00006b00ff0677ac */ /* 0x000e620008000a00 */
[----:B------:R-:W2:Y:S01]  /*0040*/  LDCU UR8, c[0x0][0x388] ;  /* 0x00007100ff0877ac */ /* 0x000ea20008000800 */
[----:B0-----:R-:W-:-:S05]  /*0050*/  IMAD.WIDE.U32 R2, R5, 0x4, R2 ;  /* 0x0000000405027825 */ /* 0x001fca00078e0002 */
[----:B-1----:R-:W3:Y:S01]  /*0060*/  LDG.E R4, desc[UR6][R2.64] ;  /* 0x0000000602047981 */ /* 0x002ee2000c1e1900 */
[----:B------:R-:W0:Y:S01]  /*0070*/  S2UR UR5, SR_CgaCtaId ;  /* 0x00000000000579c3 */ /* 0x000e220000008800 */
[----:B------:R-:W-:Y:S01]  /*0080*/  UMOV UR4, 0x400 ;  /* 0x0000040000047882 */ /* 0x000fe20000000000 */
[----:B------:R-:W-:-:S05]  /*0090*/  LOP3.LUT R0, RZ, R5, RZ, 0x33, !PT ;  /* 0x00000005ff007212 */ /* 0x000fca00078e33ff */
[----:B--2---:R-:W-:Y:S01]  /*00a0*/  VIADD R0, R0, UR8 ;  /* 0x0000000800007c36 */ /* 0x004fe20008000000 */
[----:B0-----:R-:W-:-:S06]  /*00b0*/  ULEA UR4, UR5, UR4, 0x18 ;  /* 0x0000000405047291 */ /* 0x001fcc000f8ec0ff */
[----:B------:R-:W-:Y:S02]  /*00c0*/  LEA R5, R5, UR4, 0x2 ;  /* 0x0000000405057c11 */ /* 0x000fe4000f8e10ff */
[----:B------:R-:W-:-:S03]  /*00d0*/  LEA R0, R0, UR4, 0x2 ;  /* 0x0000000400007c11 */ /* 0x000fc6000f8e10ff */
[----:B---3--:R-:W-:Y:S01]  /*00e0*/  STS [R5], R4 ;  /* 0x0000000405007388 */ /* 0x008fe20000000800 */
[----:B------:R-:W-:Y:S06]  /*00f0*/  BAR.SYNC.DEFER_BLOCKING 0x0 ;  /* 0x0000000000007b1d */ /* 0x000fec0000010000 */
[----:B------:R-:W0:Y:S04]  /*0100*/  LDS R7, [R0] ;  /* 0x0000000000077984 */ /* 0x000e280000000800 */
[----:B0-----:R-:W-:Y:S01]  /*0110*/  STG.E desc[UR6][R2.64], R7 ;  /* 0x0000000702007986 */ /* 0x001fe2000c101906 */
[----:B------:R-:W-:Y:S05]  /*0120*/  EXIT ;  /* 0x000000000000794d */ /* 0x000fea0003800000 */
.L_x_0:
[----:B------:R-:W-:-:S00]  /*0130*/  BRA `(.L_x_0) ;  /* 0xfffffffc00fc7947 */ /* 0x000fc0000383ffff */
[----:B------:R-:W-:-:S00]  /*0140*/  NOP ;  /* 0x0000000000007918 */ /* 0x000fc00000000000 */
        /* <DEDUP_REMOVED lines=11> */
.L_x_2:


//--------------------- .text._Z13staticReversePiS_i --------------------------
	.section	.text._Z13staticReversePiS_i,"ax",@progbits
	.align	128
        .global         _Z13staticReversePiS_i
        .type           _Z13staticReversePiS_i,@function
        .size           _Z13staticReversePiS_i,(.L_x_3 - _Z13staticReversePiS_i)
        .other          _Z13staticReversePiS_i,@"STO_CUDA_ENTRY STV_DEFAULT"
_Z13staticReversePiS_i:
.text._Z13staticReversePiS_i:
[----:B------:R-:W-:Y:S01]  /*0000*/  LDC R1, c[0x0][0x37c] ;  /* 0x0000df00ff017b82 */ /* 0x000fe20000000800 */
[----:B------:R-:W0:Y:S07]  /*0010*/  S2R R7, SR_TID.X ;  /* 0x0000000000077919 */ /* 0x000e2e0000002100 */
[----:B------:R-:W1:Y:S01]  /*0020*/  LDC.64 R2, c[0x0][0x380] ;  /* 0x0000e000ff027b82 */ /* 0x000e620000000a00 */
[----:B------:R-:W2:Y:S01]  /*0030*/  LDCU UR6, c[0x0][0x390] ;  /* 0x00007200ff0677ac */ /* 0x000ea20008000800 */
[----:B------:R-:W3:Y:S01]  /*0040*/  LDCU.64 UR4, c[0x0][0x358] ;  /* 0x00006b00ff0477ac */ /* 0x000ee20008000a00 */
[----:B0-----:R-:W-:-:S04]  /*0050*/  LOP3.LUT R0, RZ, R7, RZ, 0x33, !PT ;  /* 0x00000007ff007212 */ /* 0x001fc800078e33ff */
[----:B--2---:R-:W-:-:S05]  /*0060*/  IADD3 R5, PT, PT, R0, UR6, RZ ;  /* 0x0000000600057c10 */ /* 0x004fca000fffe0ff */
[----:B-1----:R-:W-:Y:S02]  /*0070*/  IMAD.WIDE R2, R5, 0x4, R2 ;  /* 0x0000000405027825 */ /* 0x002fe400078e0202 */
[----:B------:R-:W0:Y:S04]  /*0080*/  LDC.64 R4, c[0x0][0x388] ;  /* 0x0000e200ff047b82 */ /* 0x000e280000000a00 */
[----:B---3--:R-:W2:Y:S01]  /*0090*/  LDG.E R3, desc[UR4][R2.64] ;  /* 0x0000000402037981 */ /* 0x008ea2000c1e1900 */
[----:B0-----:R-:W-:-:S05]  /*00a0*/  IMAD.WIDE.U32 R4, R7, 0x4, R4 ;  /* 0x0000000407047825 */ /* 0x001fca00078e0004 */
[----:B--2---:R-:W-:Y:S01]  /*00b0*/  STG.E desc[UR4][R4.64], R3 ;  /* 0x0000000304007986 */ /* 0x004fe2000c101904 */
[----:B------:R-:W-:Y:S06]  /*00c0*/  BAR.SYNC.DEFER_BLOCKING 0x0 ;  /* 0x0000000000007b1d */ /* 0x000fec0000010000 */
[----:B------:R-:W-:Y:S05]  /*00d0*/  EXIT ;  /* 0x000000000000794d */ /* 0x000fea0003800000 */
.L_x_1:
        /* <DEDUP_REMOVED lines=10> */
.L_x_3:


//--------------------- .nv.shared._Z14dynamicReversePii --------------------------
	.section	.nv.shared._Z14dynamicReversePii,"aw",@nobits
	.sectionflags	@""
	.align	16
	.zero		1024


//--------------------- .nv.shared.reserved.0     --------------------------
	.section	.nv.shared.reserved.0,"aw",@nobits
	.weak		__nv_reservedSMEM_offset_0_alias
	.size		__nv_reservedSMEM_offset_0_alias, 0, 64
	.other		__nv_reservedSMEM_offset_0_alias,@"STO_CUDA_RESERVED_SHARED STV_DEFAULT"
__nv_reservedSMEM_offset_0_alias:
	.zero		0
	.zero		64


//--------------------- .nv.shared._Z13staticReversePiS_i --------------------------
	.section	.nv.shared._Z13staticReversePiS_i,"aw",@nobits
	.sectionflags	@""
	.align	16
	.zero		1024


//--------------------- .nv.constant0._Z14dynamicReversePii --------------------------
	.section	.nv.constant0._Z14dynamicReversePii,"a",@progbits
	.sectionflags	@""
	.align	4
.nv.constant0._Z14dynamicReversePii:
	.zero		908


//--------------------- .nv.constant0._Z13staticReversePiS_i --------------------------
	.section	.nv.constant0._Z13staticReversePiS_i,"a",@progbits
	.sectionflags	@""
	.align	4
.nv.constant0._Z13staticReversePiS_i:
	.zero		916


//--------------------- SYMBOLS --------------------------

	.type		.nv.reservedSmem.offset0,@object
	.size		.nv.reservedSmem.offset0,0x4
	.type		.nv.reservedSmem.cap,@object
	.size		.nv.reservedSmem.cap,0x4
